	.headerflags	@"EF_CUDA_TEXMODE_UNIFIED EF_CUDA_64BIT_ADDRESS EF_CUDA_ACCELERATORS EF_CUDA_SM90 EF_CUDA_VIRTUAL_SM(EF_CUDA_SM90)"
	.elftype	@"ET_EXEC"


//--------------------- .nv.info                  --------------------------
	.section	.nv.info,"",@"SHT_CUDA_INFO"
	.align	4


	//----- nvinfo : EIATTR_REGCOUNT
	.align		4
        /*0000*/ 	.byte	0x04, 0x2f
        /*0002*/ 	.short	(.L_1 - .L_0)
	.align		4
.L_0:
        /*0004*/ 	.word	index@(triton_poi_fused_replication_pad1d_0)
        /*0008*/ 	.word	0x0000000e


	//----- nvinfo : EIATTR_MIN_STACK_SIZE
	.align		4
.L_1:
        /*000c*/ 	.byte	0x04, 0x12
        /*000e*/ 	.short	(.L_3 - .L_2)
	.align		4
.L_2:
        /*0010*/ 	.word	index@(triton_poi_fused_replication_pad1d_0)
        /*0014*/ 	.word	0x00000000


	//----- nvinfo : EIATTR_FRAME_SIZE
	.align		4
.L_3:
        /*0018*/ 	.byte	0x04, 0x11
        /*001a*/ 	.short	(.L_5 - .L_4)
	.align		4
.L_4:
        /*001c*/ 	.word	index@(triton_poi_fused_replication_pad1d_0)
        /*0020*/ 	.word	0x00000000


	//----- nvinfo : EIATTR_MIN_STACK_SIZE
	.align		4
.L_5:
        /*0024*/ 	.byte	0x04, 0x12
        /*0026*/ 	.short	(.L_7 - .L_6)
	.align		4
.L_6:
        /*0028*/ 	.word	index@(triton_poi_fused_replication_pad1d_0)
        /*002c*/ 	.word	0x00000000
.L_7:


//--------------------- .nv.info.triton_poi_fused_replication_pad1d_0 --------------------------
	.section	.nv.info.triton_poi_fused_replication_pad1d_0,"",@"SHT_CUDA_INFO"
	.sectionflags	@""
	.align	4


	//----- nvinfo : EIATTR_CUDA_API_VERSION
	.align		4
        /*0000*/ 	.byte	0x04, 0x37
        /*0002*/ 	.short	(.L_9 - .L_8)
.L_8:
        /*0004*/ 	.word	0x0000007c


	//----- nvinfo : EIATTR_KPARAM_INFO
	.align		4
.L_9:
        /*0008*/ 	.byte	0x04, 0x17
        /*000a*/ 	.short	(.L_11 - .L_10)
.L_10:
        /*000c*/ 	.word	0x00000000
        /*0010*/ 	.short	0x0002
        /*0012*/ 	.short	0x0010
        /*0014*/ 	.byte	0x00, 0xf0, 0x11, 0x00


	//----- nvinfo : EIATTR_KPARAM_INFO
	.align		4
.L_11:
        /*0018*/ 	.byte	0x04, 0x17
        /*001a*/ 	.short	(.L_13 - .L_12)
.L_12:
        /*001c*/ 	.word	0x00000000
        /*0020*/ 	.short	0x0001
        /*0022*/ 	.short	0x0008
        /*0024*/ 	.byte	0x00, 0xf4, 0x21, 0x00


	//----- nvinfo : EIATTR_KPARAM_INFO
	.align		4
.L_13:
        /*0028*/ 	.byte	0x04, 0x17
        /*002a*/ 	.short	(.L_15 - .L_14)
.L_14:
        /*002c*/ 	.word	0x00000000
        /*0030*/ 	.short	0x0000
        /*0032*/ 	.short	0x0000
        /*0034*/ 	.byte	0x00, 0xf4, 0x21, 0x00


	//----- nvinfo : EIATTR_SPARSE_MMA_MASK
	.align		4
.L_15:
        /*0038*/ 	.byte	0x03, 0x50
        /*003a*/ 	.short	0x0000


	//----- nvinfo : EIATTR_MAXREG_COUNT
	.align		4
        /*003c*/ 	.byte	0x03, 0x1b
        /*003e*/ 	.short	0x00ff


	//----- nvinfo : EIATTR_EXIT_INSTR_OFFSETS
	.align		4
        /*0040*/ 	.byte	0x04, 0x1c
        /*0042*/ 	.short	(.L_17 - .L_16)


	//   ....[0]....
.L_16:
        /*0044*/ 	.word	0x00000220


	//   ....[1]....
        /*0048*/ 	.word	0x00000240


	//----- nvinfo : EIATTR_REQNTID
	.align		4
.L_17:
        /*004c*/ 	.byte	0x04, 0x10
        /*004e*/ 	.short	(.L_19 - .L_18)
.L_18:
        /*0050*/ 	.word	0x00000080
        /*0054*/ 	.word	0x00000001
        /*0058*/ 	.word	0x00000001


	//----- nvinfo : EIATTR_CRS_STACK_SIZE
	.align		4
.L_19:
        /*005c*/ 	.byte	0x04, 0x1e
        /*005e*/ 	.short	(.L_21 - .L_20)
.L_20:
        /*0060*/ 	.word	0x00000000


	//----- nvinfo : EIATTR_CBANK_PARAM_SIZE
	.align		4
.L_21:
        /*0064*/ 	.byte	0x03, 0x19
        /*0066*/ 	.short	0x0014


	//----- nvinfo : EIATTR_PARAM_CBANK
	.align		4
        /*0068*/ 	.byte	0x04, 0x0a
        /*006a*/ 	.short	(.L_23 - .L_22)
	.align		4
.L_22:
        /*006c*/ 	.word	index@(.nv.constant0.triton_poi_fused_replication_pad1d_0)
        /*0070*/ 	.short	0x0210
        /*0072*/ 	.short	0x0014


	//----- nvinfo : EIATTR_SW_WAR
	.align		4
.L_23:
        /*0074*/ 	.byte	0x04, 0x36
        /*0076*/ 	.short	(.L_25 - .L_24)
.L_24:
        /*0078*/ 	.word	0x00000008
.L_25:


//--------------------- .nv.callgraph             --------------------------
	.section	.nv.callgraph,"",@"SHT_CUDA_CALLGRAPH"
	.align	4
	.sectionentsize	8
	.align		4
        /*0000*/ 	.word	0x00000000
	.align		4
        /*0004*/ 	.word	0xffffffff
	.align		4
        /*0008*/ 	.word	0x00000000
	.align		4
        /*000c*/ 	.word	0xfffffffe
	.align		4
        /*0010*/ 	.word	0x00000000
	.align		4
        /*0014*/ 	.word	0xfffffffd
	.align		4
        /*0018*/ 	.word	0x00000000
	.align		4
        /*001c*/ 	.word	0xfffffffc


//--------------------- .text.triton_poi_fused_replication_pad1d_0 --------------------------
	.section	.text.triton_poi_fused_replication_pad1d_0,"ax",@progbits
	.align	128
        .global         triton_poi_fused_replication_pad1d_0
        .type           triton_poi_fused_replication_pad1d_0,@function
        .size           triton_poi_fused_replication_pad1d_0,(.L_x_3 - triton_poi_fused_replication_pad1d_0)
        .other          triton_poi_fused_replication_pad1d_0,@"STO_CUDA_ENTRY STV_DEFAULT"
triton_poi_fused_replication_pad1d_0:
.text.triton_poi_fused_replication_pad1d_0:
[----:B------:R-:W0:Y:S02]  /*0000*/  LDC R1, c[0x0][0x28] ;  /* 0x00000a00ff017b82 */ /* 0x000e240000000800 */
[----:B------:R-:W1:Y:S01]  /*0010*/  S2R R2, SR_TID.X ;  /* 0x0000000000027919 */ /* 0x000e620000002100 */
[----:B------:R-:W2:Y:S01]  /*0020*/  LDC.64 R6, c[0x0][0x218] ;  /* 0x00008600ff067b82 */ /* 0x000ea20000000a00 */
[----:B------:R-:W-:Y:S01]  /*0030*/  ULDC.64 UR4, c[0x0][0x208] ;  /* 0x0000820000047ab9 */ /* 0x000fe20000000a00 */
[----:B------:R-:W-:Y:S01]  /*0040*/  BSSY B0, `(.L_x_0) ;  /* 0x000001d000007945 */ /* 0x000fe20003800000 */
[----:B------:R-:W3:Y:S01]  /*0050*/  S2R R3, SR_CTAID.X ;  /* 0x0000000000037919 */ /* 0x000ee20000002500 */
[----:B-1----:R-:W-:-:S05]  /*0060*/  LOP3.LUT R2, R2, 0x7f, RZ, 0xc0, !PT ;  /* 0x0000007f02027812 */ /* 0x002fca00078ec0ff */
[----:B---3--:R-:W-:Y:S02]  /*0070*/  IMAD R3, R3, 0x80, R2 ;  /* 0x0000008003037824 */ /* 0x008fe400078e0202 */
[----:B------:R-:W-:Y:S02]  /*0080*/  IMAD.MOV.U32 R2, RZ, RZ, RZ ;  /* 0x000000ffff027224 */ /* 0x000fe400078e00ff */
[----:B--2---:R-:W-:-:S04]  /*0090*/  IMAD.WIDE R6, R3, 0x4, R6 ;  /* 0x0000000403067825 */ /* 0x004fc800078e0206 */
[----:B------:R-:W-:-:S05]  /*00a0*/  IMAD.HI R0, R3, -0x6db6db6d, R2 ;  /* 0x9249249303007827 */ /* 0x000fca00078e0202 */
[----:B------:R-:W-:-:S04]  /*00b0*/  SHF.R.U32.HI R9, RZ, 0x1f, R0 ;  /* 0x0000001fff097819 */ /* 0x000fc80000011600 */
[CC--:B------:R-:W-:Y:S02]  /*00c0*/  LEA.HI.SX32 R2, R0.reuse, R9.reuse, 0x1e ;  /* 0x0000000900027211 */ /* 0x0c0fe400078ff2ff */
[----:B------:R-:W-:Y:S02]  /*00d0*/  LEA.HI R0, R0, R9, RZ, 0x1c ;  /* 0x0000000900007211 */ /* 0x000fe400078fe0ff */
[C---:B------:R-:W-:Y:S01]  /*00e0*/  LEA.HI R8, R2.reuse, R2, RZ, 0x2 ;  /* 0x0000000202087211 */ /* 0x040fe200078f10ff */
[----:B------:R-:W-:-:S03]  /*00f0*/  IMAD R4, R2, -0x7, R3 ;  /* 0xfffffff902047824 */ /* 0x000fc600078e0203 */
[----:B------:R-:W-:Y:S02]  /*0100*/  LOP3.LUT R11, R8, 0xfffffffc, RZ, 0xc0, !PT ;  /* 0xfffffffc080b7812 */ /* 0x000fe400078ec0ff */
[C---:B------:R-:W-:Y:S01]  /*0110*/  ISETP.GT.AND P0, PT, R4.reuse, 0x2, PT ;  /* 0x000000020400780c */ /* 0x040fe20003f04270 */
[----:B------:R-:W-:Y:S02]  /*0120*/  VIADD R4, R4, 0xfffffffe ;  /* 0xfffffffe04047836 */ /* 0x000fe40000000000 */
[----:B------:R-:W-:-:S03]  /*0130*/  IMAD.IADD R11, R2, 0x1, -R11 ;  /* 0x00000001020b7824 */ /* 0x000fc600078e0a0b */
[----:B------:R-:W-:Y:S01]  /*0140*/  SEL R10, R4, RZ, P0 ;  /* 0x000000ff040a7207 */ /* 0x000fe20000000000 */
[----:B------:R-:W-:Y:S01]  /*0150*/  IMAD R11, R0, 0x10, R11 ;  /* 0x00000010000b7824 */ /* 0x000fe200078e020b */
[----:B------:R-:W1:Y:S02]  /*0160*/  LDC.64 R4, c[0x0][0x210] ;  /* 0x00008400ff047b82 */ /* 0x000e640000000a00 */
[----:B------:R-:W-:Y:S02]  /*0170*/  ISETP.GT.AND P0, PT, R10, RZ, PT ;  /* 0x000000ff0a00720c */ /* 0x000fe40003f04270 */
[----:B------:R-:W-:-:S04]  /*0180*/  VIMNMX R10, RZ, R10, PT ;  /* 0x0000000aff0a7248 */ /* 0x000fc80003fe0100 */
[----:B------:R-:W-:-:S07]  /*0190*/  IADD3 R2, R10, 0x1, RZ ;  /* 0x000000010a027810 */ /* 0x000fce0007ffe0ff */
[----:B------:R-:W-:Y:S01]  /*01a0*/  @!P0 IMAD.MOV R2, RZ, RZ, R10 ;  /* 0x000000ffff028224 */ /* 0x000fe200078e020a */
[----:B------:R-:W-:Y:S01]  /*01b0*/  ISETP.GE.AND P0, PT, R3, 0x70, PT ;  /* 0x000000700300780c */ /* 0x000fe20003f06270 */
[----:B------:R-:W-:-:S03]  /*01c0*/  IMAD.MOV.U32 R3, RZ, RZ, RZ ;  /* 0x000000ffff037224 */ /* 0x000fc600078e00ff */
[----:B------:R-:W-:-:S05]  /*01d0*/  LEA R11, R2, R11, 0x3 ;  /* 0x0000000b020b7211 */ /* 0x000fca00078e18ff */
[----:B-1----:R-:W-:-:S04]  /*01e0*/  IMAD.WIDE R4, R11, 0x4, R4 ;  /* 0x000000040b047825 */ /* 0x002fc800078e0204 */
[----:B------:R-:W-:Y:S05]  /*01f0*/  @P0 BRA `(.L_x_1) ;  /* 0x0000000000040947 */ /* 0x000fea0003800000 */
[----:B------:R1:W5:Y:S02]  /*0200*/  LDG.E.EL R3, desc[UR4][R4.64] ;  /* 0x0000000404037981 */ /* 0x000364000c2e1900 */
.L_x_1:
[----:B------:R-:W-:Y:S05]  /*0210*/  BSYNC B0 ;  /* 0x0000000000007941 */ /* 0x000fea0003800000 */
.L_x_0:
[----:B------:R-:W-:Y:S05]  /*0220*/  @P0 EXIT ;  /* 0x000000000000094d */ /* 0x000fea0003800000 */
[----:B-----5:R-:W-:Y:S01]  /*0230*/  STG.E desc[UR4][R6.64], R3 ;  /* 0x0000000306007986 */ /* 0x020fe2000c101904 */
[----:B------:R-:W-:Y:S05]  /*0240*/  EXIT ;  /* 0x000000000000794d */ /* 0x000fea0003800000 */
.L_x_2:
[----:B------:R-:W-:-:S00]  /*0250*/  BRA `(.L_x_2) ;  /* 0xfffffffc00fc7947 */ /* 0x000fc0000383ffff */
[----:B------:R-:W-:-:S00]  /*0260*/  NOP ;  /* 0x0000000000007918 */ /* 0x000fc00000000000 */
        /* <DEDUP_REMOVED lines=9> */
.L_x_3:


//--------------------- .nv.constant0.triton_poi_fused_replication_pad1d_0 --------------------------
	.section	.nv.constant0.triton_poi_fused_replication_pad1d_0,"a",@progbits
	.sectionflags	@""
	.align	4
.nv.constant0.triton_poi_fused_replication_pad1d_0:
	.zero		548
